	.headerflags	@"EF_CUDA_TEXMODE_UNIFIED EF_CUDA_64BIT_ADDRESS EF_CUDA_SM89 EF_CUDA_VIRTUAL_SM(EF_CUDA_SM89)"
	.elftype	@"ET_EXEC"


//--------------------- .nv.info                  --------------------------
	.section	.nv.info,"",@"SHT_CUDA_INFO"
	.align	4


	//----- nvinfo : EIATTR_REGCOUNT
	.align		4
        /*0000*/ 	.byte	0x04, 0x2f
        /*0002*/ 	.short	(.L_1 - .L_0)
	.align		4
.L_0:
        /*0004*/ 	.word	index@(triton__0d1d2de)
        /*0008*/ 	.word	0x0000000a


	//----- nvinfo : EIATTR_MAX_STACK_SIZE
	.align		4
.L_1:
        /*000c*/ 	.byte	0x04, 0x23
        /*000e*/ 	.short	(.L_3 - .L_2)
	.align		4
.L_2:
        /*0010*/ 	.word	index@(triton__0d1d2de)
        /*0014*/ 	.word	0x00000000


	//----- nvinfo : EIATTR_MIN_STACK_SIZE
	.align		4
.L_3:
        /*0018*/ 	.byte	0x04, 0x12
        /*001a*/ 	.short	(.L_5 - .L_4)
	.align		4
.L_4:
        /*001c*/ 	.word	index@(triton__0d1d2de)
        /*0020*/ 	.word	0x00000000


	//----- nvinfo : EIATTR_FRAME_SIZE
	.align		4
.L_5:
        /*0024*/ 	.byte	0x04, 0x11
        /*0026*/ 	.short	(.L_7 - .L_6)
	.align		4
.L_6:
        /*0028*/ 	.word	index@(triton__0d1d2de)
        /*002c*/ 	.word	0x00000000
.L_7:


//--------------------- .nv.info.triton__0d1d2de  --------------------------
	.section	.nv.info.triton__0d1d2de,"",@"SHT_CUDA_INFO"
	.align	4


	//----- nvinfo : EIATTR_CUDA_API_VERSION
	.align		4
        /*0000*/ 	.byte	0x04, 0x37
        /*0002*/ 	.short	(.L_9 - .L_8)
.L_8:
        /*0004*/ 	.word	0x0000007b


	//----- nvinfo : EIATTR_PARAM_CBANK
	.align		4
.L_9:
        /*0008*/ 	.byte	0x04, 0x0a
        /*000a*/ 	.short	(.L_11 - .L_10)
	.align		4
.L_10:
        /*000c*/ 	.word	index@(.nv.constant0.triton__0d1d2de)
        /*0010*/ 	.short	0x0160
        /*0012*/ 	.short	0x0014


	//----- nvinfo : EIATTR_CBANK_PARAM_SIZE
	.align		4
.L_11:
        /*0014*/ 	.byte	0x03, 0x19
        /*0016*/ 	.short	0x0014


	//----- nvinfo : EIATTR_KPARAM_INFO
	.align		4
        /*0018*/ 	.byte	0x04, 0x17
        /*001a*/ 	.short	(.L_13 - .L_12)
.L_12:
        /*001c*/ 	.word	0x00000000
        /*0020*/ 	.short	0x0002
        /*0022*/ 	.short	0x0010
        /*0024*/ 	.byte	0x00, 0xf0, 0x11, 0x00


	//----- nvinfo : EIATTR_KPARAM_INFO
	.align		4
.L_13:
        /*0028*/ 	.byte	0x04, 0x17
        /*002a*/ 	.short	(.L_15 - .L_14)
.L_14:
        /*002c*/ 	.word	0x00000000
        /*0030*/ 	.short	0x0001
        /*0032*/ 	.short	0x0008
        /*0034*/ 	.byte	0x00, 0xf0, 0x21, 0x00


	//----- nvinfo : EIATTR_KPARAM_INFO
	.align		4
.L_15:
        /*0038*/ 	.byte	0x04, 0x17
        /*003a*/ 	.short	(.L_17 - .L_16)
.L_16:
        /*003c*/ 	.word	0x00000000
        /*0040*/ 	.short	0x0000
        /*0042*/ 	.short	0x0000
        /*0044*/ 	.byte	0x00, 0xf0, 0x21, 0x00


	//----- nvinfo : EIATTR_MAXREG_COUNT
	.align		4
.L_17:
        /*0048*/ 	.byte	0x03, 0x1b
        /*004a*/ 	.short	0x00ff


	//----- nvinfo : EIATTR_EXIT_INSTR_OFFSETS
	.align		4
        /*004c*/ 	.byte	0x04, 0x1c
        /*004e*/ 	.short	(.L_19 - .L_18)


	//   ....[0]....
.L_18:
        /*0050*/ 	.word	0x00000240


	//----- nvinfo : EIATTR_MAX_THREADS
	.align		4
.L_19:
        /*0054*/ 	.byte	0x04, 0x05
        /*0056*/ 	.short	(.L_21 - .L_20)
.L_20:
        /*0058*/ 	.word	0x00000100
        /*005c*/ 	.word	0x00000001
        /*0060*/ 	.word	0x00000001
.L_21:


//--------------------- .nv.rel.action            --------------------------
	.section	.nv.rel.action,"",@"SHT_CUDA_RELOCINFO"
	.align	8
	.sectionentsize	8
        /*0000*/ 	.byte	0x73, 0x00, 0x00, 0x00, 0x00, 0x00, 0x00, 0x00, 0x00, 0x00, 0x00, 0x11, 0x25, 0x00, 0x05, 0x36


//--------------------- .nv.constant0.triton__0d1d2de --------------------------
	.section	.nv.constant0.triton__0d1d2de,"a",@progbits
	.align	4
.nv.constant0.triton__0d1d2de:
	.zero		372


//--------------------- .text.triton__0d1d2de     --------------------------
	.section	.text.triton__0d1d2de,"ax",@progbits
	.sectioninfo	@"SHI_REGISTERS=10"
	.align	128
        .global         triton__0d1d2de
        .type           triton__0d1d2de,@function
        .size           triton__0d1d2de,(.L_x_1 - triton__0d1d2de)
        .other          triton__0d1d2de,@"STO_CUDA_ENTRY STV_DEFAULT"
triton__0d1d2de:
.text.triton__0d1d2de:
[----:B------:R-:W-:-:S02]  /*0000*/  IMAD.MOV.U32 R1, RZ, RZ, c[0x0][0x28] ;  /* 0x00000a00ff017624 */ /* 0x000fc400078e00ff */
[----:B------:R-:W0:Y:S01]  /*0010*/  S2R R0, SR_TID.X ;  /* 0x0000000000007919 */ /* 0x000e220000002100 */
[----:B------:R-:W-:-:S03]  /*0020*/  ULDC.64 UR4, c[0x0][0x118] ;  /* 0x0000460000047ab9 */ /* 0x000fc60000000a00 */
[----:B------:R-:W1:Y:S01]  /*0030*/  S2R R5, SR_CTAID.X ;  /* 0x0000000000057919 */ /* 0x000e620000002500 */
[----:B0-----:R-:W-:Y:S01]  /*0040*/  IMAD.SHL.U32 R0, R0, 0x2, RZ ;  /* 0x0000000200007824 */ /* 0x001fe200078e00ff */
[----:B-1----:R-:W-:-:S04]  /*0050*/  SHF.R.S32.HI R3, RZ, 0x16, R5 ;  /* 0x00000016ff037819 */ /* 0x002fc80000011405 */
[----:B------:R-:W-:Y:S02]  /*0060*/  LOP3.LUT R0, R0, 0x1fe, RZ, 0xc0, !PT ;  /* 0x000001fe00007812 */ /* 0x000fe400078ec0ff */
[----:B------:R-:W-:-:S03]  /*0070*/  SGXT R3, R3, 0x1 ;  /* 0x000000010303781a */ /* 0x000fc60000000200 */
[----:B------:R-:W-:-:S05]  /*0080*/  IMAD R0, R5, 0x200, R0 ;  /* 0x0000020005007824 */ /* 0x000fca00078e0200 */
[CC--:B------:R-:W-:Y:S02]  /*0090*/  LEA.HI R2, R3.reuse, R0.reuse, RZ, 0x8 ;  /* 0x0000000003027211 */ /* 0x0c0fe400078f40ff */
[----:B------:R-:W-:Y:S02]  /*00a0*/  LEA.HI R3, R3, R0, RZ, 0x14 ;  /* 0x0000000003037211 */ /* 0x000fe400078fa0ff */
[--C-:B------:R-:W-:Y:S02]  /*00b0*/  SHF.R.S32.HI R4, RZ, 0x8, R2.reuse ;  /* 0x00000008ff047819 */ /* 0x100fe40000011402 */
[----:B------:R-:W-:Y:S02]  /*00c0*/  SHF.R.S32.HI R5, RZ, 0x1f, R2 ;  /* 0x0000001fff057819 */ /* 0x000fe40000011402 */
[----:B------:R-:W-:Y:S02]  /*00d0*/  SHF.R.S32.HI R3, RZ, 0x14, R3 ;  /* 0x00000014ff037819 */ /* 0x000fe40000011403 */
[----:B------:R-:W-:-:S03]  /*00e0*/  LEA.HI R5, R5, R4, RZ, 0xb ;  /* 0x0000000405057211 */ /* 0x000fc600078f58ff */
[----:B------:R-:W-:Y:S01]  /*00f0*/  IMAD.SHL.U32 R3, R3, 0x400, RZ ;  /* 0x0000040003037824 */ /* 0x000fe200078e00ff */
[----:B------:R-:W-:Y:S02]  /*0100*/  LOP3.LUT R7, R5, 0xff800, RZ, 0xc0, !PT ;  /* 0x000ff80005077812 */ /* 0x000fe400078ec0ff */
[----:B------:R-:W-:-:S03]  /*0110*/  LOP3.LUT R5, R2, 0xffffff00, RZ, 0xc0, !PT ;  /* 0xffffff0002057812 */ /* 0x000fc600078ec0ff */
[----:B------:R-:W-:Y:S01]  /*0120*/  IMAD.IADD R7, R4, 0x1, -R7 ;  /* 0x0000000104077824 */ /* 0x000fe200078e0a07 */
[----:B------:R-:W-:Y:S01]  /*0130*/  SHF.R.S32.HI R4, RZ, 0x1f, R3 ;  /* 0x0000001fff047819 */ /* 0x000fe20000011403 */
[----:B------:R-:W-:Y:S02]  /*0140*/  IMAD.IADD R2, R0, 0x1, -R5 ;  /* 0x0000000100027824 */ /* 0x000fe400078e0a05 */
[----:B------:R-:W-:-:S03]  /*0150*/  IMAD.SHL.U32 R7, R7, 0x1000, RZ ;  /* 0x0000100007077824 */ /* 0x000fc600078e00ff */
[----:B------:R-:W-:Y:S02]  /*0160*/  SHF.R.S32.HI R5, RZ, 0x1f, R2 ;  /* 0x0000001fff057819 */ /* 0x000fe40000011402 */
[----:B------:R-:W-:Y:S02]  /*0170*/  IADD3 R2, P0, P1, R7, R2, R3 ;  /* 0x0000000207027210 */ /* 0x000fe4000791e003 */
[----:B------:R-:W-:-:S04]  /*0180*/  SHF.R.S32.HI R7, RZ, 0x1f, R7 ;  /* 0x0000001fff077819 */ /* 0x000fc80000011407 */
[----:B------:R-:W-:Y:S02]  /*0190*/  IADD3.X R5, R7, R5, R4, P0, P1 ;  /* 0x0000000507057210 */ /* 0x000fe400007e2404 */
[----:B------:R-:W-:-:S04]  /*01a0*/  LEA R4, P0, R2, c[0x0][0x160], 0x1 ;  /* 0x0000580002047a11 */ /* 0x000fc800078008ff */
[----:B------:R-:W-:-:S05]  /*01b0*/  LEA.HI.X R5, R2, c[0x0][0x164], R5, 0x1, P0 ;  /* 0x0000590002057a11 */ /* 0x000fca00000f0c05 */
[----:B------:R-:W2:Y:S01]  /*01c0*/  LDG.E.EL R4, [R4.64+0x400] ;  /* 0x0004000404047981 */ /* 0x000ea2000c2e1900 */
[----:B------:R-:W-:Y:S01]  /*01d0*/  IMAD.MOV.U32 R3, RZ, RZ, 0x2 ;  /* 0x00000002ff037424 */ /* 0x000fe200078e00ff */
[C---:B--2---:R-:W-:Y:S01]  /*01e0*/  PRMT R2, R4.reuse, 0x7632, R2 ;  /* 0x0000763204027816 */ /* 0x044fe20000000002 */
[----:B------:R-:W-:-:S04]  /*01f0*/  IMAD.U32 R6, R4, 0x10000, RZ ;  /* 0x0001000004067824 */ /* 0x000fc800078e00ff */
[----:B------:R-:W-:Y:S02]  /*0200*/  IMAD.U32 R7, R2, 0x10000, RZ ;  /* 0x0001000002077824 */ /* 0x000fe400078e00ff */
[----:B------:R-:W-:-:S03]  /*0210*/  IMAD.WIDE R2, R0, R3, c[0x0][0x168] ;  /* 0x00005a0000027625 */ /* 0x000fc600078e0203 */
[----:B------:R-:W-:-:S05]  /*0220*/  F2FP.BF16.F32.PACK_AB R7, R7, R6 ;  /* 0x000000060707723e */ /* 0x000fca00000010ff */
[----:B------:R-:W-:Y:S01]  /*0230*/  STG.E [R2.64], R7 ;  /* 0x0000000702007986 */ /* 0x000fe2000c101904 */
[----:B------:R-:W-:Y:S05]  /*0240*/  EXIT ;  /* 0x000000000000794d */ /* 0x000fea0003800000 */
.L_x_0:
[----:B------:R-:W-:-:S00]  /*0250*/  BRA `(.L_x_0) ;  /* 0xfffffff000007947 */ /* 0x000fc0000383ffff */
[----:B------:R-:W-:-:S00]  /*0260*/  NOP ;  /* 0x0000000000007918 */ /* 0x000fc00000000000 */
        /* <DEDUP_REMOVED lines=9> */
.L_x_1:
